//
// Generated by NVIDIA NVVM Compiler
//
// Compiler Build ID: CL-36424714
// Cuda compilation tools, release 13.0, V13.0.88
// Based on NVVM 20.0.0
//

.version 9.0
.target sm_100
.address_size 64

	// .globl	_Z18vector_dot_productPfS_S_
.const .align 4 .b8 n_c[4];
.extern .shared .align 16 .b8 C_shared[];

.visible .entry _Z18vector_dot_productPfS_S_(
	.param .u64 .ptr .align 1 _Z18vector_dot_productPfS_S__param_0,
	.param .u64 .ptr .align 1 _Z18vector_dot_productPfS_S__param_1,
	.param .u64 .ptr .align 1 _Z18vector_dot_productPfS_S__param_2
)
{
	.reg .pred 	%p<18>;
	.reg .b32 	%r<72>;
	.reg .b32 	%f<12>;
	.reg .b64 	%rd<23>;
	.reg .b64 	%fd<25>;

	ld.param.u64 	%rd4, [_Z18vector_dot_productPfS_S__param_0];
	ld.param.u64 	%rd5, [_Z18vector_dot_productPfS_S__param_1];
	ld.param.u64 	%rd3, [_Z18vector_dot_productPfS_S__param_2];
	cvta.to.global.u64 	%rd1, %rd5;
	cvta.to.global.u64 	%rd2, %rd4;
	mov.u32 	%r1, %ntid.x;
	mov.u32 	%r2, %nctaid.x;
	mul.lo.s32 	%r3, %r1, %r2;
	mov.u32 	%r4, %tid.x;
	mov.u32 	%r5, %ctaid.x;
	add.s32 	%r39, %r1, %r5;
	add.s32 	%r6, %r39, %r4;
	ld.const.u32 	%r7, [n_c];
	div.s32 	%r40, %r7, %r3;
	mul.lo.s32 	%r41, %r40, %r3;
	sub.s32 	%r42, %r7, %r41;
	setp.gt.s32 	%p1, %r42, 0;
	selp.u32 	%r43, 1, 0, %p1;
	add.s32 	%r8, %r40, %r43;
	setp.ge.s32 	%p2, %r6, %r7;
	shl.b32 	%r44, %r6, 3;
	mov.u32 	%r45, C_shared;
	add.s32 	%r9, %r45, %r44;
	@%p2 bra 	$L__BB0_2;
	mov.b64 	%rd6, 0;
	st.shared.u64 	[%r9], %rd6;
$L__BB0_2:
	setp.lt.s32 	%p3, %r8, 1;
	@%p3 bra 	$L__BB0_19;
	and.b32  	%r10, %r8, 3;
	setp.lt.u32 	%p4, %r8, 4;
	mov.b32 	%r67, 0;
	@%p4 bra 	$L__BB0_14;
	and.b32  	%r67, %r8, 2147483644;
	neg.s32 	%r66, %r67;
	add.s32 	%r47, %r4, %r5;
	mul.lo.s32 	%r48, %r2, %r1;
	add.s32 	%r49, %r48, %r1;
	add.s32 	%r65, %r47, %r49;
	shl.b32 	%r14, %r3, 2;
	shl.b32 	%r50, %r48, 1;
	add.s32 	%r51, %r50, %r1;
	add.s32 	%r64, %r47, %r51;
	mad.lo.s32 	%r52, %r48, 3, %r1;
	add.s32 	%r63, %r47, %r52;
	mov.u32 	%r62, %r6;
$L__BB0_5:
	setp.ge.s32 	%p5, %r62, %r7;
	@%p5 bra 	$L__BB0_7;
	mul.wide.s32 	%rd7, %r62, 4;
	add.s64 	%rd8, %rd2, %rd7;
	ld.global.f32 	%f1, [%rd8];
	cvt.f64.f32 	%fd1, %f1;
	add.s64 	%rd9, %rd1, %rd7;
	ld.global.f32 	%f2, [%rd9];
	cvt.f64.f32 	%fd2, %f2;
	ld.shared.f64 	%fd3, [%r9];
	fma.rn.f64 	%fd4, %fd1, %fd2, %fd3;
	st.shared.f64 	[%r9], %fd4;
$L__BB0_7:
	setp.ge.s32 	%p6, %r65, %r7;
	@%p6 bra 	$L__BB0_9;
	mul.wide.s32 	%rd10, %r65, 4;
	add.s64 	%rd11, %rd2, %rd10;
	ld.global.f32 	%f3, [%rd11];
	cvt.f64.f32 	%fd5, %f3;
	add.s64 	%rd12, %rd1, %rd10;
	ld.global.f32 	%f4, [%rd12];
	cvt.f64.f32 	%fd6, %f4;
	ld.shared.f64 	%fd7, [%r9];
	fma.rn.f64 	%fd8, %fd5, %fd6, %fd7;
	st.shared.f64 	[%r9], %fd8;
$L__BB0_9:
	setp.ge.s32 	%p7, %r64, %r7;
	@%p7 bra 	$L__BB0_11;
	mul.wide.s32 	%rd13, %r64, 4;
	add.s64 	%rd14, %rd2, %rd13;
	ld.global.f32 	%f5, [%rd14];
	cvt.f64.f32 	%fd9, %f5;
	add.s64 	%rd15, %rd1, %rd13;
	ld.global.f32 	%f6, [%rd15];
	cvt.f64.f32 	%fd10, %f6;
	ld.shared.f64 	%fd11, [%r9];
	fma.rn.f64 	%fd12, %fd9, %fd10, %fd11;
	st.shared.f64 	[%r9], %fd12;
$L__BB0_11:
	setp.ge.s32 	%p8, %r63, %r7;
	@%p8 bra 	$L__BB0_13;
	mul.wide.s32 	%rd16, %r63, 4;
	add.s64 	%rd17, %rd2, %rd16;
	ld.global.f32 	%f7, [%rd17];
	cvt.f64.f32 	%fd13, %f7;
	add.s64 	%rd18, %rd1, %rd16;
	ld.global.f32 	%f8, [%rd18];
	cvt.f64.f32 	%fd14, %f8;
	ld.shared.f64 	%fd15, [%r9];
	fma.rn.f64 	%fd16, %fd13, %fd14, %fd15;
	st.shared.f64 	[%r9], %fd16;
$L__BB0_13:
	add.s32 	%r66, %r66, 4;
	add.s32 	%r65, %r65, %r14;
	add.s32 	%r64, %r64, %r14;
	add.s32 	%r63, %r63, %r14;
	add.s32 	%r62, %r62, %r14;
	setp.ne.s32 	%p9, %r66, 0;
	@%p9 bra 	$L__BB0_5;
$L__BB0_14:
	setp.eq.s32 	%p10, %r10, 0;
	@%p10 bra 	$L__BB0_19;
	add.s32 	%r53, %r4, %r5;
	mul.lo.s32 	%r54, %r2, %r67;
	mad.lo.s32 	%r55, %r1, %r54, %r1;
	add.s32 	%r69, %r53, %r55;
	neg.s32 	%r68, %r10;
$L__BB0_16:
	.pragma "nounroll";
	setp.ge.s32 	%p11, %r69, %r7;
	@%p11 bra 	$L__BB0_18;
	mul.wide.s32 	%rd19, %r69, 4;
	add.s64 	%rd20, %rd2, %rd19;
	ld.global.f32 	%f9, [%rd20];
	cvt.f64.f32 	%fd17, %f9;
	add.s64 	%rd21, %rd1, %rd19;
	ld.global.f32 	%f10, [%rd21];
	cvt.f64.f32 	%fd18, %f10;
	ld.shared.f64 	%fd19, [%r9];
	fma.rn.f64 	%fd20, %fd17, %fd18, %fd19;
	st.shared.f64 	[%r9], %fd20;
$L__BB0_18:
	add.s32 	%r69, %r69, %r3;
	add.s32 	%r68, %r68, 1;
	setp.ne.s32 	%p12, %r68, 0;
	@%p12 bra 	$L__BB0_16;
$L__BB0_19:
	bar.sync 	0;
	setp.lt.s32 	%p13, %r3, 2;
	@%p13 bra 	$L__BB0_24;
	mov.b32 	%r70, 1;
	mov.u32 	%r71, %r70;
$L__BB0_21:
	shl.b32 	%r57, %r70, 1;
	div.u32 	%r58, %r3, %r57;
	setp.ge.s32 	%p14, %r6, %r58;
	add.s32 	%r59, %r58, %r6;
	setp.ge.s32 	%p15, %r59, %r3;
	or.pred  	%p16, %p14, %p15;
	@%p16 bra 	$L__BB0_23;
	shl.b32 	%r60, %r58, 3;
	add.s32 	%r61, %r9, %r60;
	ld.shared.f64 	%fd21, [%r61];
	ld.shared.f64 	%fd22, [%r9];
	add.f64 	%fd23, %fd21, %fd22;
	st.shared.f64 	[%r9], %fd23;
$L__BB0_23:
	add.s32 	%r70, %r70, 1;
	bar.sync 	0;
	shl.b32 	%r71, %r71, 1;
	setp.lt.s32 	%p17, %r71, %r3;
	@%p17 bra 	$L__BB0_21;
$L__BB0_24:
	cvta.to.global.u64 	%rd22, %rd3;
	ld.shared.f64 	%fd24, [C_shared];
	cvt.rn.f32.f64 	%f11, %fd24;
	st.global.f32 	[%rd22], %f11;
	ret;

}


// ===== COMPILED SASS (sm_100) =====

	.target	sm_100

	.elftype	@"ET_EXEC"


//--------------------- .note.nv.tkinfo           --------------------------
	.section	.note.nv.tkinfo,"",@"SHT_NOTE"
	.sectionflags	@"SHF_NOTE_NV_TKINFO"
	.tkinfo
        /*0018*/ 	.word	0x00000002
        /*0030*/ 	.string	""
        /*0030*/ 	.string	"ptxas"
        /*0030*/ 	.string	"Cuda compilation tools, release 13.0, V13.0.88"
        /*0030*/ 	.string	"Build cuda_13.0.r13.0/compiler.36424714_0"
        /*0030*/ 	.string	"-arch sm_100 -m 64 "



//--------------------- .note.nv.cuinfo           --------------------------
	.section	.note.nv.cuinfo,"",@"SHT_NOTE"
	.sectionflags	@"SHF_NOTE_NV_CUINFO"
        /*0018*/ 	.short	0x0002
        /*001a*/ 	.short	0x0064
        /*001c*/ 	.short	0x0082
	.zero		2


//--------------------- .nv.info                  --------------------------
	.section	.nv.info,"",@"SHT_CUDA_INFO"
	.align	4


	//----- nvinfo : EIATTR_REGCOUNT
	.align		4
        /*0000*/ 	.byte	0x04, 0x2f
        /*0002*/ 	.short	(.L_2 - .L_1)
	.align		4
.L_1:
        /*0004*/ 	.word	index@(_Z18vector_dot_productPfS_S_)
        /*0008*/ 	.word	0x00000020


	//----- nvinfo : EIATTR_FRAME_SIZE
	.align		4
.L_2:
        /*000c*/ 	.byte	0x04, 0x11
        /*000e*/ 	.short	(.L_4 - .L_3)
	.align		4
.L_3:
        /*0010*/ 	.word	index@(_Z18vector_dot_productPfS_S_)
        /*0014*/ 	.word	0x00000000


	//----- nvinfo : EIATTR_MIN_STACK_SIZE
	.align		4
.L_4:
        /*0018*/ 	.byte	0x04, 0x12
        /*001a*/ 	.short	(.L_6 - .L_5)
	.align		4
.L_5:
        /*001c*/ 	.word	index@(_Z18vector_dot_productPfS_S_)
        /*0020*/ 	.word	0x00000000
.L_6:


//--------------------- .nv.compat                --------------------------
	.section	.nv.compat,"",@"SHT_CUDA_COMPAT_INFO"
	.align	4
        /*0000*/ 	.byte	0x02, 0x09, 0x00, 0x00, 0x02, 0x02, 0x01, 0x00, 0x02, 0x05, 0x05, 0x00, 0x03, 0x07, 0x01, 0x01
        /*0010*/ 	.byte	0x02, 0x03, 0x00, 0x00, 0x02, 0x06, 0x01, 0x00, 0x04, 0x0b, 0x08, 0x00, 0x01, 0x00, 0x00, 0x00
        /*0020*/ 	.byte	0x00, 0x00, 0x00, 0x00


//--------------------- .nv.info._Z18vector_dot_productPfS_S_ --------------------------
	.section	.nv.info._Z18vector_dot_productPfS_S_,"",@"SHT_CUDA_INFO"
	.sectionflags	@""
	.align	4


	//----- nvinfo : EIATTR_CUDA_API_VERSION
	.align		4
        /*0000*/ 	.byte	0x04, 0x37
        /*0002*/ 	.short	(.L_8 - .L_7)
.L_7:
        /*0004*/ 	.word	0x00000082


	//----- nvinfo : EIATTR_KPARAM_INFO
	.align		4
.L_8:
        /*0008*/ 	.byte	0x04, 0x17
        /*000a*/ 	.short	(.L_10 - .L_9)
.L_9:
        /*000c*/ 	.word	0x00000000
        /*0010*/ 	.short	0x0002
        /*0012*/ 	.short	0x0010
        /*0014*/ 	.byte	0x00, 0xf5, 0x21, 0x00


	//----- nvinfo : EIATTR_KPARAM_INFO
	.align		4
.L_10:
        /*0018*/ 	.byte	0x04, 0x17
        /*001a*/ 	.short	(.L_12 - .L_11)
.L_11:
        /*001c*/ 	.word	0x00000000
        /*0020*/ 	.short	0x0001
        /*0022*/ 	.short	0x0008
        /*0024*/ 	.byte	0x00, 0xf5, 0x21, 0x00


	//----- nvinfo : EIATTR_KPARAM_INFO
	.align		4
.L_12:
        /*0028*/ 	.byte	0x04, 0x17
        /*002a*/ 	.short	(.L_14 - .L_13)
.L_13:
        /*002c*/ 	.word	0x00000000
        /*0030*/ 	.short	0x0000
        /*0032*/ 	.short	0x0000
        /*0034*/ 	.byte	0x00, 0xf5, 0x21, 0x00


	//----- nvinfo : EIATTR_SPARSE_MMA_MASK
	.align		4
.L_14:
        /*0038*/ 	.byte	0x03, 0x50
        /*003a*/ 	.short	0x0000


	//----- nvinfo : EIATTR_MAXREG_COUNT
	.align		4
        /*003c*/ 	.byte	0x03, 0x1b
        /*003e*/ 	.short	0x00ff


	//----- nvinfo : EIATTR_NUM_BARRIERS
	.align		4
        /*0040*/ 	.byte	0x02, 0x4c
        /*0042*/ 	.byte	0x01
	.zero		1


	//----- nvinfo : EIATTR_MERCURY_ISA_VERSION
	.align		4
        /*0044*/ 	.byte	0x03, 0x5f
        /*0046*/ 	.short	0x0101


	//----- nvinfo : EIATTR_VRC_CTA_INIT_COUNT
	.align		4
        /*0048*/ 	.byte	0x02, 0x4a
	.zero		1
	.zero		1


	//----- nvinfo : EIATTR_EXIT_INSTR_OFFSETS
	.align		4
        /*004c*/ 	.byte	0x04, 0x1c
        /*004e*/ 	.short	(.L_16 - .L_15)


	//   ....[0]....
.L_15:
        /*0050*/ 	.word	0x00000b80


	//----- nvinfo : EIATTR_CBANK_PARAM_SIZE
	.align		4
.L_16:
        /*0054*/ 	.byte	0x03, 0x19
        /*0056*/ 	.short	0x0018


	//----- nvinfo : EIATTR_PARAM_CBANK
	.align		4
        /*0058*/ 	.byte	0x04, 0x0a
        /*005a*/ 	.short	(.L_18 - .L_17)
	.align		4
.L_17:
        /*005c*/ 	.word	index@(.nv.constant0._Z18vector_dot_productPfS_S_)
        /*0060*/ 	.short	0x0380
        /*0062*/ 	.short	0x0018


	//----- nvinfo : EIATTR_SW_WAR
	.align		4
.L_18:
        /*0064*/ 	.byte	0x04, 0x36
        /*0066*/ 	.short	(.L_20 - .L_19)
.L_19:
        /*0068*/ 	.word	0x00000008
.L_20:


//--------------------- .nv.callgraph             --------------------------
	.section	.nv.callgraph,"",@"SHT_CUDA_CALLGRAPH"
	.align	4
	.sectionentsize	8
	.align		4
        /*0000*/ 	.word	0x00000000
	.align		4
        /*0004*/ 	.word	0xffffffff
	.align		4
        /*0008*/ 	.word	0x00000000
	.align		4
        /*000c*/ 	.word	0xfffffffe
	.align		4
        /*0010*/ 	.word	0x00000000
	.align		4
        /*0014*/ 	.word	0xfffffffd
	.align		4
        /*0018*/ 	.word	0x00000000
	.align		4
        /*001c*/ 	.word	0xfffffffc


//--------------------- .nv.constant3             --------------------------
	.section	.nv.constant3,"a",@progbits
	.align	4
.nv.constant3:
	.type		n_c,@object
	.size		n_c,(.L_0 - n_c)
n_c:
	.zero		4
.L_0:


//--------------------- .text._Z18vector_dot_productPfS_S_ --------------------------
	.section	.text._Z18vector_dot_productPfS_S_,"ax",@progbits
	.align	128
        .global         _Z18vector_dot_productPfS_S_
        .type           _Z18vector_dot_productPfS_S_,@function
        .size           _Z18vector_dot_productPfS_S_,(.L_x_7 - _Z18vector_dot_productPfS_S_)
        .other          _Z18vector_dot_productPfS_S_,@"STO_CUDA_ENTRY STV_DEFAULT"
_Z18vector_dot_productPfS_S_:
.text._Z18vector_dot_productPfS_S_:
[----:B------:R-:W-:Y:S08]  /*0000*/  LDC R1, c[0x0][0x37c] ;  /* 0x0000df00ff017b82 */ /* 0x000ff00000000800 */
[----:B------:R-:W0:Y:S01]  /*0010*/  LDC R0, c[0x0][0x360] ;  /* 0x0000d800ff007b82 */ /* 0x000e220000000800 */
[----:B------:R-:W-:Y:S01]  /*0020*/  UMOV UR4, 0x400 ;  /* 0x0000040000047882 */ /* 0x000fe20000000000 */
[----:B------:R-:W1:Y:S06]  /*0030*/  LDCU.64 UR8, c[0x0][0x358] ;  /* 0x00006b00ff0877ac */ /* 0x000e6c0008000a00 */
[----:B------:R-:W0:Y:S08]  /*0040*/  LDC R3, c[0x0][0x370] ;  /* 0x0000dc00ff037b82 */ /* 0x000e300000000800 */
[----:B------:R-:W2:Y:S08]  /*0050*/  LDC R8, c[0x3][RZ] ;  /* 0x00c00000ff087b82 */ /* 0x000eb00000000800 */
[----:B------:R-:W-:Y:S01]  /*0060*/  S2UR UR6, SR_CTAID.X ;  /* 0x00000000000679c3 */ /* 0x000fe20000002500 */
[----:B0-----:R-:W-:-:S07]  /*0070*/  IMAD R5, R0, R3, RZ ;  /* 0x0000000300057224 */ /* 0x001fce00078e02ff */
[----:B------:R-:W0:Y:S01]  /*0080*/  S2UR UR5, SR_CgaCtaId ;  /* 0x00000000000579c3 */ /* 0x000e220000008800 */
[-C--:B------:R-:W-:Y:S02]  /*0090*/  IABS R9, R5.reuse ;  /* 0x0000000500097213 */ /* 0x080fe40000000000 */
[----:B------:R-:W-:Y:S02]  /*00a0*/  IABS R12, R5 ;  /* 0x00000005000c7213 */ /* 0x000fe40000000000 */
[----:B------:R-:W3:Y:S01]  /*00b0*/  I2F.RP R2, R9 ;  /* 0x0000000900027306 */ /* 0x000ee20000209400 */
[----:B--2---:R-:W-:-:S07]  /*00c0*/  IABS R10, R8 ;  /* 0x00000008000a7213 */ /* 0x004fce0000000000 */
[----:B---3--:R-:W2:Y:S01]  /*00d0*/  MUFU.RCP R2, R2 ;  /* 0x0000000200027308 */ /* 0x008ea20000001000 */
[----:B0-----:R-:W-:Y:S01]  /*00e0*/  ULEA UR4, UR5, UR4, 0x18 ;  /* 0x0000000405047291 */ /* 0x001fe2000f8ec0ff */
[----:B--2---:R-:W-:-:S06]  /*00f0*/  VIADD R6, R2, 0xffffffe ;  /* 0x0ffffffe02067836 */ /* 0x004fcc0000000000 */
[----:B------:R0:W2:Y:S02]  /*0100*/  F2I.FTZ.U32.TRUNC.NTZ R7, R6 ;  /* 0x0000000600077305 */ /* 0x0000a4000021f000 */
[----:B0-----:R-:W-:Y:S02]  /*0110*/  IMAD.MOV.U32 R6, RZ, RZ, RZ ;  /* 0x000000ffff067224 */ /* 0x001fe400078e00ff */
[----:B--2---:R-:W-:-:S04]  /*0120*/  IMAD.MOV R4, RZ, RZ, -R7 ;  /* 0x000000ffff047224 */ /* 0x004fc800078e0a07 */
[----:B------:R-:W-:Y:S01]  /*0130*/  IMAD R11, R4, R9, RZ ;  /* 0x00000009040b7224 */ /* 0x000fe200078e02ff */
[----:B------:R-:W-:-:S03]  /*0140*/  MOV R4, R10 ;  /* 0x0000000a00047202 */ /* 0x000fc60000000f00 */
[----:B------:R-:W-:-:S04]  /*0150*/  IMAD.HI.U32 R7, R7, R11, R6 ;  /* 0x0000000b07077227 */ /* 0x000fc800078e0006 */
[----:B------:R-:W-:Y:S02]  /*0160*/  IMAD.MOV R11, RZ, RZ, -R12 ;  /* 0x000000ffff0b7224 */ /* 0x000fe400078e0a0c */
[----:B------:R-:W-:Y:S02]  /*0170*/  IMAD.HI.U32 R2, R7, R4, RZ ;  /* 0x0000000407027227 */ /* 0x000fe400078e00ff */
[----:B------:R-:W0:Y:S02]  /*0180*/  S2R R7, SR_TID.X ;  /* 0x0000000000077919 */ /* 0x000e240000002100 */
[----:B------:R-:W-:-:S05]  /*0190*/  IMAD R4, R2, R11, R4 ;  /* 0x0000000b02047224 */ /* 0x000fca00078e0204 */
[----:B------:R-:W-:-:S13]  /*01a0*/  ISETP.GT.U32.AND P1, PT, R9, R4, PT ;  /* 0x000000040900720c */ /* 0x000fda0003f24070 */
[-C--:B------:R-:W-:Y:S01]  /*01b0*/  @!P1 IADD3 R4, PT, PT, R4, -R9.reuse, RZ ;  /* 0x8000000904049210 */ /* 0x080fe20007ffe0ff */
[----:B------:R-:W-:Y:S01]  /*01c0*/  @!P1 VIADD R2, R2, 0x1 ;  /* 0x0000000102029836 */ /* 0x000fe20000000000 */
[C---:B------:R-:W-:Y:S02]  /*01d0*/  ISETP.NE.AND P1, PT, R5.reuse, RZ, PT ;  /* 0x000000ff0500720c */ /* 0x040fe40003f25270 */
[----:B------:R-:W-:Y:S02]  /*01e0*/  ISETP.GE.U32.AND P0, PT, R4, R9, PT ;  /* 0x000000090400720c */ /* 0x000fe40003f06070 */
[----:B------:R-:W-:-:S04]  /*01f0*/  LOP3.LUT R4, R5, R8, RZ, 0x3c, !PT ;  /* 0x0000000805047212 */ /* 0x000fc800078e3cff */
[----:B------:R-:W-:-:S07]  /*0200*/  ISETP.GE.AND P2, PT, R4, RZ, PT ;  /* 0x000000ff0400720c */ /* 0x000fce0003f46270 */
[----:B------:R-:W-:-:S05]  /*0210*/  @P0 VIADD R2, R2, 0x1 ;  /* 0x0000000102020836 */ /* 0x000fca0000000000 */
[----:B------:R-:W-:Y:S02]  /*0220*/  MOV R6, R2 ;  /* 0x0000000200067202 */ /* 0x000fe40000000f00 */
[----:B0-----:R-:W-:-:S03]  /*0230*/  IADD3 R2, PT, PT, R7, UR6, R0 ;  /* 0x0000000607027c10 */ /* 0x001fc6000fffe000 */
[----:B------:R-:W-:Y:S01]  /*0240*/  @!P2 IMAD.MOV R6, RZ, RZ, -R6 ;  /* 0x000000ffff06a224 */ /* 0x000fe200078e0a06 */
[----:B------:R-:W-:Y:S02]  /*0250*/  @!P1 LOP3.LUT R6, RZ, R5, RZ, 0x33, !PT ;  /* 0x00000005ff069212 */ /* 0x000fe400078e33ff */
[----:B------:R-:W-:Y:S02]  /*0260*/  ISETP.GE.AND P1, PT, R2, R8, PT ;  /* 0x000000080200720c */ /* 0x000fe40003f26270 */
[----:B------:R-:W-:Y:S01]  /*0270*/  IADD3 R9, PT, PT, R6, 0x1, RZ ;  /* 0x0000000106097810 */ /* 0x000fe20007ffe0ff */
[----:B------:R-:W-:-:S04]  /*0280*/  IMAD.MOV R4, RZ, RZ, -R6 ;  /* 0x000000ffff047224 */ /* 0x000fc800078e0a06 */
[----:B------:R-:W-:-:S05]  /*0290*/  IMAD R4, R5, R4, R8 ;  /* 0x0000000405047224 */ /* 0x000fca00078e0208 */
[----:B------:R-:W-:Y:S02]  /*02a0*/  ISETP.GT.AND P0, PT, R4, RZ, PT ;  /* 0x000000ff0400720c */ /* 0x000fe40003f04270 */
[----:B------:R-:W-:-:S05]  /*02b0*/  LEA R4, R2, UR4, 0x3 ;  /* 0x0000000402047c11 */ /* 0x000fca000f8e18ff */
[----:B------:R0:W-:Y:S06]  /*02c0*/  @!P1 STS.64 [R4], RZ ;  /* 0x000000ff04009388 */ /* 0x0001ec0000000a00 */
[----:B------:R-:W-:-:S05]  /*02d0*/  @!P0 IMAD.MOV R9, RZ, RZ, R6 ;  /* 0x000000ffff098224 */ /* 0x000fca00078e0206 */
[----:B------:R-:W-:-:S13]  /*02e0*/  ISETP.GE.AND P0, PT, R9, 0x1, PT ;  /* 0x000000010900780c */ /* 0x000fda0003f06270 */
[----:B01----:R-:W-:Y:S05]  /*02f0*/  @!P0 BRA `(.L_x_0) ;  /* 0x0000000400708947 */ /* 0x003fea0003800000 */
[C---:B------:R-:W-:Y:S01]  /*0300*/  ISETP.GE.U32.AND P1, PT, R9.reuse, 0x4, PT ;  /* 0x000000040900780c */ /* 0x040fe20003f26070 */
[----:B------:R-:W-:Y:S01]  /*0310*/  IMAD.MOV.U32 R8, RZ, RZ, RZ ;  /* 0x000000ffff087224 */ /* 0x000fe200078e00ff */
[----:B------:R-:W-:-:S04]  /*0320*/  LOP3.LUT R6, R9, 0x3, RZ, 0xc0, !PT ;  /* 0x0000000309067812 */ /* 0x000fc800078ec0ff */
[----:B------:R-:W-:-:S07]  /*0330*/  ISETP.NE.AND P0, PT, R6, RZ, PT ;  /* 0x000000ff0600720c */ /* 0x000fce0003f05270 */
[----:B------:R-:W-:Y:S06]  /*0340*/  @!P1 BRA `(.L_x_1) ;  /* 0x0000000400049947 */ /* 0x000fec0003800000 */
[----:B------:R-:W-:Y:S01]  /*0350*/  IADD3 R10, PT, PT, R7, UR6, RZ ;  /* 0x00000006070a7c10 */ /* 0x000fe2000fffe0ff */
[--C-:B------:R-:W-:Y:S01]  /*0360*/  IMAD R11, R5, 0x2, R0.reuse ;  /* 0x00000002050b7824 */ /* 0x100fe200078e0200 */
[----:B------:R-:W-:Y:S01]  /*0370*/  LOP3.LUT R8, R9, 0x7ffffffc, RZ, 0xc0, !PT ;  /* 0x7ffffffc09087812 */ /* 0x000fe200078ec0ff */
[----:B------:R-:W-:Y:S01]  /*0380*/  IMAD R13, R5, 0x3, R0 ;  /* 0x00000003050d7824 */ /* 0x000fe200078e0200 */
[----:B------:R-:W0:Y:S01]  /*0390*/  LDCU UR4, c[0x3][URZ] ;  /* 0x00c00000ff0477ac */ /* 0x000e220008000800 */
[----:B------:R-:W-:Y:S01]  /*03a0*/  IMAD.MOV.U32 R14, RZ, RZ, R2 ;  /* 0x000000ffff0e7224 */ /* 0x000fe200078e0002 */
[C---:B------:R-:W-:Y:S01]  /*03b0*/  IADD3 R16, PT, PT, R10.reuse, R11, RZ ;  /* 0x0000000b0a107210 */ /* 0x040fe20007ffe0ff */
[C---:B------:R-:W-:Y:S01]  /*03c0*/  IMAD.IADD R12, R10.reuse, 0x1, R13 ;  /* 0x000000010a0c7824 */ /* 0x040fe200078e020d */
[----:B------:R-:W-:Y:S01]  /*03d0*/  IADD3 R10, PT, PT, R10, R5, R0 ;  /* 0x000000050a0a7210 */ /* 0x000fe20007ffe000 */
[----:B------:R-:W-:-:S07]  /*03e0*/  IMAD.MOV R9, RZ, RZ, -R8 ;  /* 0x000000ffff097224 */ /* 0x000fce00078e0a08 */
.L_x_2:
[----:B-1----:R-:W1:Y:S01]  /*03f0*/  LDC.64 R26, c[0x0][0x380] ;  /* 0x0000e000ff1a7b82 */ /* 0x002e620000000a00 */
[----:B0-----:R-:W-:-:S07]  /*0400*/  ISETP.GE.AND P1, PT, R14, UR4, PT ;  /* 0x000000040e007c0c */ /* 0x001fce000bf26270 */
[----:B------:R-:W0:Y:S08]  /*0410*/  LDC.64 R24, c[0x0][0x388] ;  /* 0x0000e200ff187b82 */ /* 0x000e300000000a00 */
[----:B------:R-:W2:Y:S01]  /*0420*/  LDC.64 R20, c[0x0][0x380] ;  /* 0x0000e000ff147b82 */ /* 0x000ea20000000a00 */
[----:B-1----:R-:W-:-:S07]  /*0430*/  @!P1 IMAD.WIDE R26, R14, 0x4, R26 ;  /* 0x000000040e1a9825 */ /* 0x002fce00078e021a */
[----:B------:R-:W1:Y:S01]  /*0440*/  LDC.64 R18, c[0x0][0x388] ;  /* 0x0000e200ff127b82 */ /* 0x000e620000000a00 */
[----:B------:R-:W3:Y:S01]  /*0450*/  @!P1 LDG.E R26, desc[UR8][R26.64] ;  /* 0x000000081a1a9981 */ /* 0x000ee2000c1e1900 */
[----:B0-----:R-:W-:Y:S01]  /*0460*/  @!P1 IMAD.WIDE R24, R14, 0x4, R24 ;  /* 0x000000040e189825 */ /* 0x001fe200078e0218 */
[----:B------:R-:W-:-:S05]  /*0470*/  ISETP.GE.AND P2, PT, R10, UR4, PT ;  /* 0x000000040a007c0c */ /* 0x000fca000bf46270 */
[----:B------:R-:W0:Y:S01]  /*0480*/  LDC.64 R22, c[0x0][0x380] ;  /* 0x0000e000ff167b82 */ /* 0x000e220000000a00 */
[----:B------:R-:W4:Y:S07]  /*0490*/  @!P1 LDG.E R24, desc[UR8][R24.64] ;  /* 0x0000000818189981 */ /* 0x000f2e000c1e1900 */
[----:B------:R-:W5:Y:S01]  /*04a0*/  LDC.64 R28, c[0x0][0x388] ;  /* 0x0000e200ff1c7b82 */ /* 0x000f620000000a00 */
[----:B--2---:R-:W-:-:S04]  /*04b0*/  @!P2 IMAD.WIDE R20, R10, 0x4, R20 ;  /* 0x000000040a14a825 */ /* 0x004fc800078e0214 */
[----:B-1----:R-:W-:Y:S01]  /*04c0*/  @!P2 IMAD.WIDE R18, R10, 0x4, R18 ;  /* 0x000000040a12a825 */ /* 0x002fe200078e0212 */
[----:B------:R1:W2:Y:S04]  /*04d0*/  @!P2 LDG.E R17, desc[UR8][R20.64] ;  /* 0x000000081411a981 */ /* 0x0002a8000c1e1900 */
[----:B------:R0:W2:Y:S01]  /*04e0*/  @!P2 LDG.E R15, desc[UR8][R18.64] ;  /* 0x00000008120fa981 */ /* 0x0000a2000c1e1900 */
[----:B------:R-:W-:Y:S01]  /*04f0*/  ISETP.GE.AND P3, PT, R16, UR4, PT ;  /* 0x0000000410007c0c */ /* 0x000fe2000bf66270 */
[----:B-1----:R-:W1:-:S12]  /*0500*/  LDC.64 R20, c[0x0][0x380] ;  /* 0x0000e000ff147b82 */ /* 0x002e580000000a00 */
[C---:B0-----:R-:W-:Y:S01]  /*0510*/  @!P3 IMAD.WIDE R22, R16.reuse, 0x4, R22 ;  /* 0x000000041016b825 */ /* 0x041fe200078e0216 */
[----:B------:R-:W0:Y:S03]  /*0520*/  LDC.64 R18, c[0x0][0x388] ;  /* 0x0000e200ff127b82 */ /* 0x000e260000000a00 */
[----:B-----5:R-:W-:Y:S01]  /*0530*/  @!P3 IMAD.WIDE R28, R16, 0x4, R28 ;  /* 0x00000004101cb825 */ /* 0x020fe200078e021c */
[----:B------:R5:W2:Y:S04]  /*0540*/  @!P3 LDG.E R13, desc[UR8][R22.64] ;  /* 0x00000008160db981 */ /* 0x000aa8000c1e1900 */
[----:B------:R2:W2:Y:S01]  /*0550*/  @!P3 LDG.E R11, desc[UR8][R28.64] ;  /* 0x000000081c0bb981 */ /* 0x0004a2000c1e1900 */
[----:B------:R-:W-:-:S03]  /*0560*/  ISETP.GE.AND P4, PT, R12, UR4, PT ;  /* 0x000000040c007c0c */ /* 0x000fc6000bf86270 */
[----:B-----5:R-:W5:Y:S10]  /*0570*/  @!P1 LDS.64 R22, [R4] ;  /* 0x0000000004169984 */ /* 0x020f740000000a00 */
[----:B-1----:R-:W-:-:S04]  /*0580*/  @!P4 IMAD.WIDE R20, R12, 0x4, R20 ;  /* 0x000000040c14c825 */ /* 0x002fc800078e0214 */
[----:B0-----:R-:W-:Y:S02]  /*0590*/  @!P4 IMAD.WIDE R18, R12, 0x4, R18 ;  /* 0x000000040c12c825 */ /* 0x001fe400078e0212 */
[----:B------:R-:W2:Y:S04]  /*05a0*/  @!P4 LDG.E R20, desc[UR8][R20.64] ;  /* 0x000000081414c981 */ /* 0x000ea8000c1e1900 */
[----:B------:R-:W2:Y:S01]  /*05b0*/  @!P4 LDG.E R18, desc[UR8][R18.64] ;  /* 0x000000081212c981 */ /* 0x000ea2000c1e1900 */
[----:B------:R-:W-:Y:S01]  /*05c0*/  IADD3 R9, PT, PT, R9, 0x4, RZ ;  /* 0x0000000409097810 */ /* 0x000fe20007ffe0ff */
[C---:B------:R-:W-:Y:S01]  /*05d0*/  IMAD R14, R5.reuse, 0x4, R14 ;  /* 0x00000004050e7824 */ /* 0x040fe200078e020e */
[C---:B------:R-:W-:Y:S01]  /*05e0*/  LEA R16, R5.reuse, R16, 0x2 ;  /* 0x0000001005107211 */ /* 0x040fe200078e10ff */
[----:B------:R-:W-:-:S02]  /*05f0*/  IMAD R10, R5, 0x4, R10 ;  /* 0x00000004050a7824 */ /* 0x000fc400078e020a */
[----:B------:R-:W-:Y:S01]  /*0600*/  IMAD R12, R5, 0x4, R12 ;  /* 0x00000004050c7824 */ /* 0x000fe200078e020c */
[----:B---3--:R-:W-:Y:S08]  /*0610*/  @!P1 F2F.F64.F32 R26, R26 ;  /* 0x0000001a001a9310 */ /* 0x008ff00000201800 */
[----:B----4-:R-:W5:Y:S02]  /*0620*/  @!P1 F2F.F64.F32 R24, R24 ;  /* 0x0000001800189310 */ /* 0x010f640000201800 */
[----:B-----5:R-:W-:-:S07]  /*0630*/  @!P1 DFMA R26, R26, R24, R22 ;  /* 0x000000181a1a922b */ /* 0x020fce0000000016 */
[----:B------:R-:W-:Y:S04]  /*0640*/  @!P1 STS.64 [R4], R26 ;  /* 0x0000001a04009388 */ /* 0x000fe80000000a00 */
[----:B------:R-:W0:Y:S01]  /*0650*/  @!P2 LDS.64 R22, [R4] ;  /* 0x000000000416a984 */ /* 0x000e220000000a00 */
[----:B--2---:R-:W-:Y:S08]  /*0660*/  @!P2 F2F.F64.F32 R28, R17 ;  /* 0x00000011001ca310 */ /* 0x004ff00000201800 */
[----:B------:R-:W0:Y:S02]  /*0670*/  @!P2 F2F.F64.F32 R24, R15 ;  /* 0x0000000f0018a310 */ /* 0x000e240000201800 */
[----:B0-----:R-:W-:-:S07]  /*0680*/  @!P2 DFMA R22, R28, R24, R22 ;  /* 0x000000181c16a22b */ /* 0x001fce0000000016 */
[----:B------:R-:W-:Y:S04]  /*0690*/  @!P2 STS.64 [R4], R22 ;  /* 0x000000160400a388 */ /* 0x000fe80000000a00 */
[----:B------:R-:W0:Y:S01]  /*06a0*/  @!P3 LDS.64 R22, [R4] ;  /* 0x000000000416b984 */ /* 0x000e220000000a00 */
[----:B------:R-:W-:Y:S08]  /*06b0*/  @!P3 F2F.F64.F32 R28, R13 ;  /* 0x0000000d001cb310 */ /* 0x000ff00000201800 */
[----:B------:R-:W0:Y:S02]  /*06c0*/  @!P3 F2F.F64.F32 R24, R11 ;  /* 0x0000000b0018b310 */ /* 0x000e240000201800 */
[----:B0-----:R-:W-:-:S07]  /*06d0*/  @!P3 DFMA R28, R28, R24, R22 ;  /* 0x000000181c1cb22b */ /* 0x001fce0000000016 */
[----:B------:R-:W-:Y:S04]  /*06e0*/  @!P3 STS.64 [R4], R28 ;  /* 0x0000001c0400b388 */ /* 0x000fe80000000a00 */
[----:B------:R-:W0:Y:S01]  /*06f0*/  @!P4 LDS.64 R24, [R4] ;  /* 0x000000000418c984 */ /* 0x000e220000000a00 */
[----:B------:R-:W-:Y:S08]  /*0700*/  @!P4 F2F.F64.F32 R20, R20 ;  /* 0x000000140014c310 */ /* 0x000ff00000201800 */
[----:B------:R-:W0:Y:S01]  /*0710*/  @!P4 F2F.F64.F32 R18, R18 ;  /* 0x000000120012c310 */ /* 0x000e220000201800 */
[----:B------:R-:W-:Y:S01]  /*0720*/  ISETP.NE.AND P1, PT, R9, RZ, PT ;  /* 0x000000ff0900720c */ /* 0x000fe20003f25270 */
[----:B0-----:R-:W-:-:S07]  /*0730*/  @!P4 DFMA R24, R20, R18, R24 ;  /* 0x000000121418c22b */ /* 0x001fce0000000018 */
[----:B------:R1:W-:Y:S05]  /*0740*/  @!P4 STS.64 [R4], R24 ;  /* 0x000000180400c388 */ /* 0x0003ea0000000a00 */
[----:B------:R-:W-:Y:S05]  /*0750*/  @P1 BRA `(.L_x_2) ;  /* 0xfffffffc00241947 */ /* 0x000fea000383ffff */
.L_x_1:
[----:B------:R-:W-:Y:S05]  /*0760*/  @!P0 BRA `(.L_x_0) ;  /* 0x0000000000548947 */ /* 0x000fea0003800000 */
[----:B------:R-:W-:Y:S01]  /*0770*/  IMAD R3, R3, R8, RZ ;  /* 0x0000000803037224 */ /* 0x000fe200078e02ff */
[----:B------:R-:W0:Y:S01]  /*0780*/  LDCU UR4, c[0x3][URZ] ;  /* 0x00c00000ff0477ac */ /* 0x000e220008000800 */
[----:B------:R-:W-:Y:S02]  /*0790*/  IMAD.MOV R16, RZ, RZ, -R6 ;  /* 0x000000ffff107224 */ /* 0x000fe400078e0a06 */
[----:B------:R-:W-:-:S05]  /*07a0*/  IMAD R0, R3, R0, R0 ;  /* 0x0000000003007224 */ /* 0x000fca00078e0200 */
[----:B------:R-:W-:-:S07]  /*07b0*/  IADD3 R3, PT, PT, R0, UR6, R7 ;  /* 0x0000000600037c10 */ /* 0x000fce000fffe007 */
.L_x_3:
[----:B------:R-:W2:Y:S01]  /*07c0*/  LDC.64 R6, c[0x0][0x380] ;  /* 0x0000e000ff067b82 */ /* 0x000ea20000000a00 */
[----:B0-----:R-:W-:-:S07]  /*07d0*/  ISETP.GE.AND P0, PT, R3, UR4, PT ;  /* 0x0000000403007c0c */ /* 0x001fce000bf06270 */
[----:B------:R-:W0:Y:S06]  /*07e0*/  LDC.64 R10, c[0x0][0x388] ;  /* 0x0000e200ff0a7b82 */ /* 0x000e2c0000000a00 */
[----:B------:R-:W3:Y:S01]  /*07f0*/  @!P0 LDS.64 R14, [R4] ;  /* 0x00000000040e8984 */ /* 0x000ee20000000a00 */
[----:B--2---:R-:W-:-:S06]  /*0800*/  @!P0 IMAD.WIDE R6, R3, 0x4, R6 ;  /* 0x0000000403068825 */ /* 0x004fcc00078e0206 */
[----:B------:R-:W2:Y:S01]  /*0810*/  @!P0 LDG.E R6, desc[UR8][R6.64] ;  /* 0x0000000806068981 */ /* 0x000ea2000c1e1900 */
[----:B0-----:R-:W-:-:S06]  /*0820*/  @!P0 IMAD.WIDE R10, R3, 0x4, R10 ;  /* 0x00000004030a8825 */ /* 0x001fcc00078e020a */
[----:B------:R-:W4:Y:S01]  /*0830*/  @!P0 LDG.E R10, desc[UR8][R10.64] ;  /* 0x000000080a0a8981 */ /* 0x000f22000c1e1900 */
[----:B------:R-:W-:Y:S01]  /*0840*/  IADD3 R16, PT, PT, R16, 0x1, RZ ;  /* 0x0000000110107810 */ /* 0x000fe20007ffe0ff */
[----:B------:R-:W-:Y:S01]  /*0850*/  IMAD.IADD R3, R5, 0x1, R3 ;  /* 0x0000000105037824 */ /* 0x000fe200078e0203 */
[----:B--2---:R-:W-:Y:S08]  /*0860*/  @!P0 F2F.F64.F32 R8, R6 ;  /* 0x0000000600088310 */ /* 0x004ff00000201800 */
[----:B----4-:R-:W3:Y:S02]  /*0870*/  @!P0 F2F.F64.F32 R12, R10 ;  /* 0x0000000a000c8310 */ /* 0x010ee40000201800 */
[----:B---3--:R-:W-:-:S07]  /*0880*/  @!P0 DFMA R8, R8, R12, R14 ;  /* 0x0000000c0808822b */ /* 0x008fce000000000e */
[----:B------:R2:W-:Y:S01]  /*0890*/  @!P0 STS.64 [R4], R8 ;  /* 0x0000000804008388 */ /* 0x0005e20000000a00 */
[----:B------:R-:W-:-:S13]  /*08a0*/  ISETP.NE.AND P0, PT, R16, RZ, PT ;  /* 0x000000ff1000720c */ /* 0x000fda0003f05270 */
[----:B--2---:R-:W-:Y:S05]  /*08b0*/  @P0 BRA `(.L_x_3) ;  /* 0xfffffffc00c00947 */ /* 0x004fea000383ffff */
.L_x_0:
[----:B------:R-:W-:Y:S01]  /*08c0*/  BAR.SYNC.DEFER_BLOCKING 0x0 ;  /* 0x0000000000007b1d */ /* 0x000fe20000010000 */
[----:B------:R-:W-:-:S13]  /*08d0*/  ISETP.GE.AND P0, PT, R5, 0x2, PT ;  /* 0x000000020500780c */ /* 0x000fda0003f06270 */
[----:B------:R-:W-:Y:S05]  /*08e0*/  @!P0 BRA `(.L_x_4) ;  /* 0x0000000000888947 */ /* 0x000fea0003800000 */
[----:B------:R-:W-:Y:S01]  /*08f0*/  UMOV UR4, 0x1 ;  /* 0x0000000100047882 */ /* 0x000fe20000000000 */
[----:B------:R-:W-:-:S05]  /*0900*/  UMOV UR5, 0x1 ;  /* 0x0000000100057882 */ /* 0x000fca0000000000 */
.L_x_5:
[----:B------:R-:W-:Y:S02]  /*0910*/  USHF.L.U32 UR6, UR4, 0x1, URZ ;  /* 0x0000000104067899 */ /* 0x000fe400080006ff */
[----:B------:R-:W-:Y:S02]  /*0920*/  USHF.L.U32 UR5, UR5, 0x1, URZ ;  /* 0x0000000105057899 */ /* 0x000fe400080006ff */
[----:B------:R-:W-:Y:S02]  /*0930*/  UIADD3 UR4, UPT, UPT, UR4, 0x1, URZ ;  /* 0x0000000104047890 */ /* 0x000fe4000fffe0ff */
[----:B------:R-:W-:Y:S01]  /*0940*/  IMAD R3, RZ, RZ, -UR6 ;  /* 0x80000006ff037e24 */ /* 0x000fe2000f8e02ff */
[----:B------:R-:W-:Y:S02]  /*0950*/  ISETP.NE.U32.AND P2, PT, RZ, UR6, PT ;  /* 0x00000006ff007c0c */ /* 0x000fe4000bf45070 */
[----:B------:R-:W0:Y:S08]  /*0960*/  I2F.U32.RP R0, UR6 ;  /* 0x0000000600007d06 */ /* 0x000e300008209000 */
[----:B0-----:R-:W0:Y:S02]  /*0970*/  MUFU.RCP R0, R0 ;  /* 0x0000000000007308 */ /* 0x001e240000001000 */
[----:B0-----:R-:W-:-:S06]  /*0980*/  IADD3 R6, PT, PT, R0, 0xffffffe, RZ ;  /* 0x0ffffffe00067810 */ /* 0x001fcc0007ffe0ff */
[----:B------:R0:W2:Y:S02]  /*0990*/  F2I.FTZ.U32.TRUNC.NTZ R7, R6 ;  /* 0x0000000600077305 */ /* 0x0000a4000021f000 */
[----:B0-----:R-:W-:Y:S02]  /*09a0*/  HFMA2 R6, -RZ, RZ, 0, 0 ;  /* 0x00000000ff067431 */ /* 0x001fe400000001ff */
[----:B--2---:R-:W-:-:S04]  /*09b0*/  IMAD R3, R3, R7, RZ ;  /* 0x0000000703037224 */ /* 0x004fc800078e02ff */
[----:B------:R-:W-:-:S06]  /*09c0*/  IMAD.HI.U32 R8, R7, R3, R6 ;  /* 0x0000000307087227 */ /* 0x000fcc00078e0006 */
[----:B------:R-:W-:-:S04]  /*09d0*/  IMAD.HI.U32 R3, R8, R5, RZ ;  /* 0x0000000508037227 */ /* 0x000fc800078e00ff */
[----:B------:R-:W-:-:S04]  /*09e0*/  IMAD.MOV R8, RZ, RZ, -R3 ;  /* 0x000000ffff087224 */ /* 0x000fc800078e0a03 */
[----:B------:R-:W-:-:S05]  /*09f0*/  IMAD R7, R8, UR6, R5 ;  /* 0x0000000608077c24 */ /* 0x000fca000f8e0205 */
[----:B------:R-:W-:-:S13]  /*0a00*/  ISETP.GE.U32.AND P0, PT, R7, UR6, PT ;  /* 0x0000000607007c0c */ /* 0x000fda000bf06070 */
[----:B------:R-:W-:Y:S01]  /*0a10*/  @P0 IADD3 R7, PT, PT, R7, -UR6, RZ ;  /* 0x8000000607070c10 */ /* 0x000fe2000fffe0ff */
[----:B------:R-:W-:-:S03]  /*0a20*/  @P0 VIADD R3, R3, 0x1 ;  /* 0x0000000103030836 */ /* 0x000fc60000000000 */
[----:B------:R-:W-:-:S13]  /*0a30*/  ISETP.GE.U32.AND P1, PT, R7, UR6, PT ;  /* 0x0000000607007c0c */ /* 0x000fda000bf26070 */
[----:B------:R-:W-:Y:S02]  /*0a40*/  @P1 IADD3 R3, PT, PT, R3, 0x1, RZ ;  /* 0x0000000103031810 */ /* 0x000fe40007ffe0ff */
[----:B------:R-:W-:-:S05]  /*0a50*/  @!P2 LOP3.LUT R3, RZ, UR6, RZ, 0x33, !PT ;  /* 0x00000006ff03ac12 */ /* 0x000fca000f8e33ff */
[----:B------:R-:W-:-:S05]  /*0a60*/  IMAD.IADD R0, R2, 0x1, R3 ;  /* 0x0000000102007824 */ /* 0x000fca00078e0203 */
[----:B------:R-:W-:-:S04]  /*0a70*/  ISETP.GE.AND P0, PT, R0, R5, PT ;  /* 0x000000050000720c */ /* 0x000fc80003f06270 */
[----:B------:R-:W-:-:S13]  /*0a80*/  ISETP.GE.OR P0, PT, R2, R3, P0 ;  /* 0x000000030200720c */ /* 0x000fda0000706670 */
[----:B------:R-:W-:Y:S01]  /*0a90*/  @!P0 LEA R3, R3, R4, 0x3 ;  /* 0x0000000403038211 */ /* 0x000fe200078e18ff */
[----:B------:R-:W-:Y:S04]  /*0aa0*/  @!P0 LDS.64 R8, [R4] ;  /* 0x0000000004088984 */ /* 0x000fe80000000a00 */
[----:B------:R-:W0:Y:S02]  /*0ab0*/  @!P0 LDS.64 R6, [R3] ;  /* 0x0000000003068984 */ /* 0x000e240000000a00 */
[----:B0-----:R-:W-:-:S07]  /*0ac0*/  @!P0 DADD R6, R6, R8 ;  /* 0x0000000006068229 */ /* 0x001fce0000000008 */
[----:B------:R0:W-:Y:S01]  /*0ad0*/  @!P0 STS.64 [R4], R6 ;  /* 0x0000000604008388 */ /* 0x0001e20000000a00 */
[----:B------:R-:W-:Y:S01]  /*0ae0*/  BAR.SYNC.DEFER_BLOCKING 0x0 ;  /* 0x0000000000007b1d */ /* 0x000fe20000010000 */
[----:B------:R-:W-:-:S13]  /*0af0*/  ISETP.LE.AND P0, PT, R5, UR5, PT ;  /* 0x0000000505007c0c */ /* 0x000fda000bf03270 */
[----:B0-----:R-:W-:Y:S05]  /*0b00*/  @!P0 BRA `(.L_x_5) ;  /* 0xfffffffc00808947 */ /* 0x001fea000383ffff */
.L_x_4:
[----:B------:R-:W0:Y:S01]  /*0b10*/  S2UR UR5, SR_CgaCtaId ;  /* 0x00000000000579c3 */ /* 0x000e220000008800 */
[----:B------:R-:W-:-:S07]  /*0b20*/  UMOV UR4, 0x400 ;  /* 0x0000040000047882 */ /* 0x000fce0000000000 */
[----:B-1----:R-:W1:Y:S01]  /*0b30*/  LDC.64 R4, c[0x0][0x390] ;  /* 0x0000e400ff047b82 */ /* 0x002e620000000a00 */
[----:B0-----:R-:W-:-:S09]  /*0b40*/  ULEA UR4, UR5, UR4, 0x18 ;  /* 0x0000000405047291 */ /* 0x001fd2000f8ec0ff */
[----:B------:R-:W0:Y:S02]  /*0b50*/  LDS.64 R2, [UR4] ;  /* 0x00000004ff027984 */ /* 0x000e240008000a00 */
[----:B0-----:R-:W1:Y:S02]  /*0b60*/  F2F.F32.F64 R3, R2 ;  /* 0x0000000200037310 */ /* 0x001e640000301000 */
[----:B-1----:R-:W-:Y:S01]  /*0b70*/  STG.E desc[UR8][R4.64], R3 ;  /* 0x0000000304007986 */ /* 0x002fe2000c101908 */
[----:B------:R-:W-:Y:S05]  /*0b80*/  EXIT ;  /* 0x000000000000794d */ /* 0x000fea0003800000 */
.L_x_6:
[----:B------:R-:W-:-:S00]  /*0b90*/  BRA `(.L_x_6) ;  /* 0xfffffffc00fc7947 */ /* 0x000fc0000383ffff */
[----:B------:R-:W-:-:S00]  /*0ba0*/  NOP ;  /* 0x0000000000007918 */ /* 0x000fc00000000000 */
        /* <DEDUP_REMOVED lines=13> */
.L_x_7:


//--------------------- .nv.shared._Z18vector_dot_productPfS_S_ --------------------------
	.section	.nv.shared._Z18vector_dot_productPfS_S_,"aw",@nobits
	.sectionflags	@""
	.align	16
	.zero		1024


//--------------------- .nv.shared.reserved.0     --------------------------
	.section	.nv.shared.reserved.0,"aw",@nobits
	.weak		__nv_reservedSMEM_offset_0_alias
	.size		__nv_reservedSMEM_offset_0_alias, 0, 64
	.other		__nv_reservedSMEM_offset_0_alias,@"STO_CUDA_RESERVED_SHARED STV_DEFAULT"
__nv_reservedSMEM_offset_0_alias:
	.zero		0
	.zero		64


//--------------------- .nv.constant0._Z18vector_dot_productPfS_S_ --------------------------
	.section	.nv.constant0._Z18vector_dot_productPfS_S_,"a",@progbits
	.sectionflags	@""
	.align	4
.nv.constant0._Z18vector_dot_productPfS_S_:
	.zero		920


//--------------------- SYMBOLS --------------------------

	.type		.nv.reservedSmem.offset0,@object
	.size		.nv.reservedSmem.offset0,0x4
	.type		.nv.reservedSmem.cap,@object
	.size		.nv.reservedSmem.cap,0x4
